	.headerflags	@"EF_CUDA_TEXMODE_UNIFIED EF_CUDA_64BIT_ADDRESS EF_CUDA_ACCELERATORS EF_CUDA_SM90 EF_CUDA_VIRTUAL_SM(EF_CUDA_SM90)"
	.elftype	@"ET_EXEC"


//--------------------- .nv.info                  --------------------------
	.section	.nv.info,"",@"SHT_CUDA_INFO"
	.align	4


	//----- nvinfo : EIATTR_REGCOUNT
	.align		4
        /*0000*/ 	.byte	0x04, 0x2f
        /*0002*/ 	.short	(.L_3 - .L_2)
	.align		4
.L_2:
        /*0004*/ 	.word	index@(triton_poi_fused__native_batch_norm_legit_no_training_convolution_relu_0)
        /*0008*/ 	.word	0x0000001a


	//----- nvinfo : EIATTR_MIN_STACK_SIZE
	.align		4
.L_3:
        /*000c*/ 	.byte	0x04, 0x12
        /*000e*/ 	.short	(.L_5 - .L_4)
	.align		4
.L_4:
        /*0010*/ 	.word	index@(triton_poi_fused__native_batch_norm_legit_no_training_convolution_relu_0)
        /*0014*/ 	.word	0x00000000


	//----- nvinfo : EIATTR_FRAME_SIZE
	.align		4
.L_5:
        /*0018*/ 	.byte	0x04, 0x11
        /*001a*/ 	.short	(.L_7 - .L_6)
	.align		4
.L_6:
        /*001c*/ 	.word	index@(triton_poi_fused__native_batch_norm_legit_no_training_convolution_relu_0)
        /*0020*/ 	.word	0x00000000


	//----- nvinfo : EIATTR_MIN_STACK_SIZE
	.align		4
.L_7:
        /*0024*/ 	.byte	0x04, 0x12
        /*0026*/ 	.short	(.L_9 - .L_8)
	.align		4
.L_8:
        /*0028*/ 	.word	index@(triton_poi_fused__native_batch_norm_legit_no_training_convolution_relu_0)
        /*002c*/ 	.word	0x00000000
.L_9:


//--------------------- .nv.info.triton_poi_fused__native_batch_norm_legit_no_training_convolution_relu_0 --------------------------
	.section	.nv.info.triton_poi_fused__native_batch_norm_legit_no_training_convolution_relu_0,"",@"SHT_CUDA_INFO"
	.sectionflags	@""
	.align	4


	//----- nvinfo : EIATTR_CUDA_API_VERSION
	.align		4
        /*0000*/ 	.byte	0x04, 0x37
        /*0002*/ 	.short	(.L_11 - .L_10)
.L_10:
        /*0004*/ 	.word	0x0000007c


	//----- nvinfo : EIATTR_KPARAM_INFO
	.align		4
.L_11:
        /*0008*/ 	.byte	0x04, 0x17
        /*000a*/ 	.short	(.L_13 - .L_12)
.L_12:
        /*000c*/ 	.word	0x00000000
        /*0010*/ 	.short	0x0007
        /*0012*/ 	.short	0x0038
        /*0014*/ 	.byte	0x00, 0xf0, 0x11, 0x00


	//----- nvinfo : EIATTR_KPARAM_INFO
	.align		4
.L_13:
        /*0018*/ 	.byte	0x04, 0x17
        /*001a*/ 	.short	(.L_15 - .L_14)
.L_14:
        /*001c*/ 	.word	0x00000000
        /*0020*/ 	.short	0x0006
        /*0022*/ 	.short	0x0030
        /*0024*/ 	.byte	0x00, 0xf4, 0x21, 0x00


	//----- nvinfo : EIATTR_KPARAM_INFO
	.align		4
.L_15:
        /*0028*/ 	.byte	0x04, 0x17
        /*002a*/ 	.short	(.L_17 - .L_16)
.L_16:
        /*002c*/ 	.word	0x00000000
        /*0030*/ 	.short	0x0005
        /*0032*/ 	.short	0x0028
        /*0034*/ 	.byte	0x00, 0xf4, 0x21, 0x00


	//----- nvinfo : EIATTR_KPARAM_INFO
	.align		4
.L_17:
        /*0038*/ 	.byte	0x04, 0x17
        /*003a*/ 	.short	(.L_19 - .L_18)
.L_18:
        /*003c*/ 	.word	0x00000000
        /*0040*/ 	.short	0x0004
        /*0042*/ 	.short	0x0020
        /*0044*/ 	.byte	0x00, 0xf4, 0x21, 0x00


	//----- nvinfo : EIATTR_KPARAM_INFO
	.align		4
.L_19:
        /*0048*/ 	.byte	0x04, 0x17
        /*004a*/ 	.short	(.L_21 - .L_20)
.L_20:
        /*004c*/ 	.word	0x00000000
        /*0050*/ 	.short	0x0003
        /*0052*/ 	.short	0x0018
        /*0054*/ 	.byte	0x00, 0xf4, 0x21, 0x00


	//----- nvinfo : EIATTR_KPARAM_INFO
	.align		4
.L_21:
        /*0058*/ 	.byte	0x04, 0x17
        /*005a*/ 	.short	(.L_23 - .L_22)
.L_22:
        /*005c*/ 	.word	0x00000000
        /*0060*/ 	.short	0x0002
        /*0062*/ 	.short	0x0010
        /*0064*/ 	.byte	0x00, 0xf4, 0x21, 0x00


	//----- nvinfo : EIATTR_KPARAM_INFO
	.align		4
.L_23:
        /*0068*/ 	.byte	0x04, 0x17
        /*006a*/ 	.short	(.L_25 - .L_24)
.L_24:
        /*006c*/ 	.word	0x00000000
        /*0070*/ 	.short	0x0001
        /*0072*/ 	.short	0x0008
        /*0074*/ 	.byte	0x00, 0xf4, 0x21, 0x00


	//----- nvinfo : EIATTR_KPARAM_INFO
	.align		4
.L_25:
        /*0078*/ 	.byte	0x04, 0x17
        /*007a*/ 	.short	(.L_27 - .L_26)
.L_26:
        /*007c*/ 	.word	0x00000000
        /*0080*/ 	.short	0x0000
        /*0082*/ 	.short	0x0000
        /*0084*/ 	.byte	0x00, 0xf4, 0x21, 0x00


	//----- nvinfo : EIATTR_SPARSE_MMA_MASK
	.align		4
.L_27:
        /*0088*/ 	.byte	0x03, 0x50
        /*008a*/ 	.short	0x0000


	//----- nvinfo : EIATTR_MAXREG_COUNT
	.align		4
        /*008c*/ 	.byte	0x03, 0x1b
        /*008e*/ 	.short	0x00ff


	//----- nvinfo : EIATTR_EXIT_INSTR_OFFSETS
	.align		4
        /*0090*/ 	.byte	0x04, 0x1c
        /*0092*/ 	.short	(.L_29 - .L_28)


	//   ....[0]....
.L_28:
        /*0094*/ 	.word	0x00000500


	//   ....[1]....
        /*0098*/ 	.word	0x00000520


	//----- nvinfo : EIATTR_REQNTID
	.align		4
.L_29:
        /*009c*/ 	.byte	0x04, 0x10
        /*009e*/ 	.short	(.L_31 - .L_30)
.L_30:
        /*00a0*/ 	.word	0x00000100
        /*00a4*/ 	.word	0x00000001
        /*00a8*/ 	.word	0x00000001


	//----- nvinfo : EIATTR_CBANK_PARAM_SIZE
	.align		4
.L_31:
        /*00ac*/ 	.byte	0x03, 0x19
        /*00ae*/ 	.short	0x003c


	//----- nvinfo : EIATTR_PARAM_CBANK
	.align		4
        /*00b0*/ 	.byte	0x04, 0x0a
        /*00b2*/ 	.short	(.L_33 - .L_32)
	.align		4
.L_32:
        /*00b4*/ 	.word	index@(.nv.constant0.triton_poi_fused__native_batch_norm_legit_no_training_convolution_relu_0)
        /*00b8*/ 	.short	0x0210
        /*00ba*/ 	.short	0x003c


	//----- nvinfo : EIATTR_SW_WAR
	.align		4
.L_33:
        /*00bc*/ 	.byte	0x04, 0x36
        /*00be*/ 	.short	(.L_35 - .L_34)
.L_34:
        /*00c0*/ 	.word	0x00000008
.L_35:


//--------------------- .nv.callgraph             --------------------------
	.section	.nv.callgraph,"",@"SHT_CUDA_CALLGRAPH"
	.align	4
	.sectionentsize	8
	.align		4
        /*0000*/ 	.word	0x00000000
	.align		4
        /*0004*/ 	.word	0xffffffff
	.align		4
        /*0008*/ 	.word	0x00000000
	.align		4
        /*000c*/ 	.word	0xfffffffe
	.align		4
        /*0010*/ 	.word	0x00000000
	.align		4
        /*0014*/ 	.word	0xfffffffd
	.align		4
        /*0018*/ 	.word	0x00000000
	.align		4
        /*001c*/ 	.word	0xfffffffc


//--------------------- .nv.constant4             --------------------------
	.section	.nv.constant4,"a",@progbits
	.align	8
	.align		8
.nv.constant4:
        /*0000*/ 	.dword	_$_str
	.align		8
        /*0008*/ 	.dword	_$_str_$_2


//--------------------- .text.triton_poi_fused__native_batch_norm_legit_no_training_convolution_relu_0 --------------------------
	.section	.text.triton_poi_fused__native_batch_norm_legit_no_training_convolution_relu_0,"ax",@progbits
	.align	128
        .global         triton_poi_fused__native_batch_norm_legit_no_training_convolution_relu_0
        .type           triton_poi_fused__native_batch_norm_legit_no_training_convolution_relu_0,@function
        .size           triton_poi_fused__native_batch_norm_legit_no_training_convolution_relu_0,(.L_x_1 - triton_poi_fused__native_batch_norm_legit_no_training_convolution_relu_0)
        .other          triton_poi_fused__native_batch_norm_legit_no_training_convolution_relu_0,@"STO_CUDA_ENTRY STV_DEFAULT"
triton_poi_fused__native_batch_norm_legit_no_training_convolution_relu_0:
.text.triton_poi_fused__native_batch_norm_legit_no_training_convolution_relu_0:
[----:B------:R-:W0:Y:S01]  /*0000*/  LDC R1, c[0x0][0x28] ;  /* 0x00000a00ff017b82 */ /* 0x000e220000000800 */
[----:B------:R-:W1:Y:S01]  /*0010*/  S2R R0, SR_TID.X ;  /* 0x0000000000007919 */ /* 0x000e620000002100 */
[----:B------:R-:W-:-:S06]  /*0020*/  HFMA2.MMA R2, -RZ, RZ, 0, 0 ;  /* 0x00000000ff027435 */ /* 0x000fcc00000001ff */
[----:B------:R-:W2:Y:S01]  /*0030*/  LDC.64 R6, c[0x0][0x228] ;  /* 0x00008a00ff067b82 */ /* 0x000ea20000000a00 */
[----:B------:R-:W-:Y:S01]  /*0040*/  CS2R R12, SRZ ;  /* 0x00000000000c7805 */ /* 0x000fe2000001ff00 */
[----:B------:R-:W3:Y:S01]  /*0050*/  S2R R3, SR_CTAID.X ;  /* 0x0000000000037919 */ /* 0x000ee20000002500 */
[----:B------:R-:W-:Y:S01]  /*0060*/  CS2R R14, SRZ ;  /* 0x00000000000e7805 */ /* 0x000fe2000001ff00 */
[----:B------:R-:W-:-:S04]  /*0070*/  ULDC.64 UR4, c[0x0][0x208] ;  /* 0x0000820000047ab9 */ /* 0x000fc80000000a00 */
[----:B------:R-:W4:Y:S08]  /*0080*/  LDC.64 R16, c[0x0][0x218] ;  /* 0x00008600ff107b82 */ /* 0x000f300000000a00 */
[----:B------:R-:W5:Y:S08]  /*0090*/  LDC.64 R22, c[0x0][0x210] ;  /* 0x00008400ff167b82 */ /* 0x000f700000000a00 */
[----:B------:R-:W4:Y:S01]  /*00a0*/  LDC.64 R20, c[0x0][0x220] ;  /* 0x00008800ff147b82 */ /* 0x000f220000000a00 */
[----:B-1----:R-:W-:-:S07]  /*00b0*/  SHF.L.U32 R0, R0, 0x1, RZ ;  /* 0x0000000100007819 */ /* 0x002fce00000006ff */
[----:B------:R-:W1:Y:S01]  /*00c0*/  LDC.64 R10, c[0x0][0x230] ;  /* 0x00008c00ff0a7b82 */ /* 0x000e620000000a00 */
[----:B------:R-:W-:-:S04]  /*00d0*/  LOP3.LUT R0, R0, 0x1fe, RZ, 0xc0, !PT ;  /* 0x000001fe00007812 */ /* 0x000fc800078ec0ff */
[----:B---3--:R-:W-:-:S03]  /*00e0*/  LEA R3, R3, R0, 0x9 ;  /* 0x0000000003037211 */ /* 0x008fc600078e48ff */
[----:B------:R-:W3:Y:S01]  /*00f0*/  LDC.64 R8, c[0x0][0x238] ;  /* 0x00008e00ff087b82 */ /* 0x000ee20000000a00 */
[C---:B------:R-:W-:Y:S01]  /*0100*/  ISETP.GE.AND P0, PT, R3.reuse, 0xfc0400, PT ;  /* 0x00fc04000300780c */ /* 0x040fe20003f06270 */
[----:B------:R-:W-:-:S05]  /*0110*/  IMAD.HI R0, R3, -0x7df9efd7, R2 ;  /* 0x8206102903007827 */ /* 0x000fca00078e0202 */
[----:B------:R-:W-:-:S04]  /*0120*/  SHF.R.U32.HI R5, RZ, 0x1f, R0 ;  /* 0x0000001fff057819 */ /* 0x000fc80000011600 */
[----:B------:R-:W-:-:S04]  /*0130*/  LEA.HI.SX32 R5, R0, R5, 0x11 ;  /* 0x0000000500057211 */ /* 0x000fc800078f8aff */
[----:B------:R-:W-:-:S04]  /*0140*/  LEA.HI R0, R5, R5, RZ, 0x6 ;  /* 0x0000000505007211 */ /* 0x000fc800078f30ff */
[----:B------:R-:W-:-:S04]  /*0150*/  LOP3.LUT R0, R0, 0xffffffc0, RZ, 0xc0, !PT ;  /* 0xffffffc000007812 */ /* 0x000fc800078ec0ff */
[----:B------:R-:W-:-:S05]  /*0160*/  IADD3 R19, R5, -R0, RZ ;  /* 0x8000000005137210 */ /* 0x000fca0007ffe0ff */
[----:B--2---:R-:W-:-:S05]  /*0170*/  IMAD.WIDE R6, R19, 0x4, R6 ;  /* 0x0000000413067825 */ /* 0x004fca00078e0206 */
[----:B------:R-:W2:Y:S04]  /*0180*/  @!P0 LDG.E.EL R12, desc[UR4][R6.64] ;  /* 0x00000004060c8981 */ /* 0x000ea8000c2e1900 */
[----:B------:R5:W2:Y:S01]  /*0190*/  @!P0 LDG.E.EL R14, desc[UR4][R6.64] ;  /* 0x00000004060e8981 */ /* 0x000aa2000c2e1900 */
[----:B------:R-:W-:Y:S02]  /*01a0*/  MOV R0, RZ ;  /* 0x000000ff00007202 */ /* 0x000fe40000000f00 */
[----:B------:R-:W-:Y:S01]  /*01b0*/  CS2R R4, SRZ ;  /* 0x0000000000047805 */ /* 0x000fe2000001ff00 */
[----:B----4-:R-:W-:-:S05]  /*01c0*/  IMAD.WIDE R16, R19, 0x4, R16 ;  /* 0x0000000413107825 */ /* 0x010fca00078e0210 */
[----:B------:R-:W4:Y:S01]  /*01d0*/  @!P0 LDG.E.EL R15, desc[UR4][R16.64] ;  /* 0x00000004100f8981 */ /* 0x000f22000c2e1900 */
[----:B-----5:R-:W-:-:S03]  /*01e0*/  IMAD.WIDE R6, R3, 0x4, R22 ;  /* 0x0000000403067825 */ /* 0x020fc600078e0216 */
[----:B------:R-:W5:Y:S01]  /*01f0*/  @!P0 LDG.E.EL R0, desc[UR4][R16.64] ;  /* 0x0000000410008981 */ /* 0x000f62000c2e1900 */
[----:B0-----:R-:W-:-:S03]  /*0200*/  IMAD.WIDE R22, R19, 0x4, R20 ;  /* 0x0000000413167825 */ /* 0x001fc600078e0214 */
[----:B------:R-:W4:Y:S01]  /*0210*/  @!P0 LDG.E.64 R4, desc[UR4][R6.64] ;  /* 0x0000000406048981 */ /* 0x000f22000c1e1b00 */
[----:B------:R-:W-:Y:S01]  /*0220*/  CS2R R20, SRZ ;  /* 0x0000000000147805 */ /* 0x000fe2000001ff00 */
[C---:B-1----:R-:W-:Y:S02]  /*0230*/  IMAD.WIDE R10, R19.reuse, 0x4, R10 ;  /* 0x00000004130a7825 */ /* 0x042fe400078e020a */
[----:B------:R-:W4:Y:S02]  /*0240*/  @!P0 LDG.E.EL R13, desc[UR4][R22.64] ;  /* 0x00000004160d8981 */ /* 0x000f24000c2e1900 */
[----:B---3--:R-:W-:Y:S02]  /*0250*/  IMAD.WIDE R8, R19, 0x4, R8 ;  /* 0x0000000413087825 */ /* 0x008fe400078e0208 */
[----:B------:R-:W3:Y:S01]  /*0260*/  @!P0 LDG.E.EL R2, desc[UR4][R22.64] ;  /* 0x0000000416028981 */ /* 0x000ee2000c2e1900 */
[----:B------:R-:W-:-:S03]  /*0270*/  CS2R R18, SRZ ;  /* 0x0000000000127805 */ /* 0x000fc6000001ff00 */
[----:B------:R-:W3:Y:S04]  /*0280*/  @!P0 LDG.E.EL R20, desc[UR4][R10.64] ;  /* 0x000000040a148981 */ /* 0x000ee8000c2e1900 */
[----:B------:R0:W3:Y:S04]  /*0290*/  @!P0 LDG.E.EL R21, desc[UR4][R10.64] ;  /* 0x000000040a158981 */ /* 0x0000e8000c2e1900 */
[----:B------:R-:W3:Y:S04]  /*02a0*/  @!P0 LDG.E.EL R19, desc[UR4][R8.64] ;  /* 0x0000000408138981 */ /* 0x000ee8000c2e1900 */
[----:B------:R1:W3:Y:S01]  /*02b0*/  @!P0 LDG.E.EL R18, desc[UR4][R8.64] ;  /* 0x0000000408128981 */ /* 0x0002e2000c2e1900 */
[----:B0-----:R-:W-:Y:S01]  /*02c0*/  HFMA2.MMA R10, -RZ, RZ, 1.625, 0 ;  /* 0x3e800000ff0a7435 */ /* 0x001fe200000001ff */
[----:B-1----:R-:W0:Y:S02]  /*02d0*/  LDC.64 R8, c[0x0][0x240] ;  /* 0x00009000ff087b82 */ /* 0x002e240000000a00 */
[----:B0-----:R-:W-:-:S04]  /*02e0*/  IMAD.WIDE R8, R3, 0x4, R8 ;  /* 0x0000000403087825 */ /* 0x001fc800078e0208 */
[----:B--2---:R-:W-:Y:S01]  /*02f0*/  FADD R12, R12, 9.9999997473787516356e-06 ;  /* 0x3727c5ac0c0c7421 */ /* 0x004fe20000000000 */
[----:B------:R-:W-:-:S03]  /*0300*/  FADD R14, R14, 9.9999997473787516356e-06 ;  /* 0x3727c5ac0e0e7421 */ /* 0x000fc60000000000 */
[----:B------:R-:W0:Y:S08]  /*0310*/  MUFU.SQRT R16, R12 ;  /* 0x0000000c00107308 */ /* 0x000e300000002000 */
[----:B------:R-:W1:Y:S01]  /*0320*/  MUFU.SQRT R17, R14 ;  /* 0x0000000e00117308 */ /* 0x000e620000002000 */
[C---:B0-----:R-:W-:Y:S02]  /*0330*/  FSETP.GT.AND P1, PT, R16.reuse, 8.50705917302346158658e+37, PT ;  /* 0x7e8000001000780b */ /* 0x041fe40003f24000 */
[----:B------:R-:W-:-:S02]  /*0340*/  FSETP.GEU.AND P3, PT, R16, 1.175494350822287508e-38, PT ;  /* 0x008000001000780b */ /* 0x000fc40003f6e000 */
[C---:B-1----:R-:W-:Y:S02]  /*0350*/  FSETP.GT.AND P2, PT, R17.reuse, 8.50705917302346158658e+37, PT ;  /* 0x7e8000001100780b */ /* 0x042fe40003f44000 */
[----:B------:R-:W-:-:S07]  /*0360*/  FSETP.GEU.AND P4, PT, R17, 1.175494350822287508e-38, PT ;  /* 0x008000001100780b */ /* 0x000fce0003f8e000 */
[----:B------:R-:W-:-:S04]  /*0370*/  @P1 FMUL R16, R16, 0.25 ;  /* 0x3e80000010101820 */ /* 0x000fc80000400000 */
[----:B------:R-:W-:Y:S01]  /*0380*/  @!P3 FMUL R16, R16, 16777216 ;  /* 0x4b8000001010b820 */ /* 0x000fe20000400000 */
[----:B------:R-:W-:-:S04]  /*0390*/  @P2 FMUL R17, R17, 0.25 ;  /* 0x3e80000011112820 */ /* 0x000fc80000400000 */
[----:B------:R-:W-:Y:S01]  /*03a0*/  @!P4 FMUL R17, R17, 16777216 ;  /* 0x4b8000001111c820 */ /* 0x000fe20000400000 */
[----:B------:R-:W0:Y:S01]  /*03b0*/  MUFU.RCP R16, R16 ;  /* 0x0000001000107308 */ /* 0x000e220000001000 */
[----:B------:R-:W-:-:S07]  /*03c0*/  FSEL R11, R10, 1, P1 ;  /* 0x3f8000000a0b7808 */ /* 0x000fce0000800000 */
[----:B------:R-:W1:Y:S01]  /*03d0*/  MUFU.RCP R17, R17 ;  /* 0x0000001100117308 */ /* 0x000e620000001000 */
[----:B------:R-:W-:Y:S01]  /*03e0*/  FSEL R10, R10, 1, P2 ;  /* 0x3f8000000a0a7808 */ /* 0x000fe20001000000 */
[----:B------:R-:W-:Y:S01]  /*03f0*/  @!P3 FMUL R11, R11, 16777216 ;  /* 0x4b8000000b0bb820 */ /* 0x000fe20000400000 */
[----:B----4-:R-:W-:Y:S01]  /*0400*/  FADD R4, R15, R4 ;  /* 0x000000040f047221 */ /* 0x010fe20000000000 */
[----:B-----5:R-:W-:Y:S02]  /*0410*/  FADD R5, R0, R5 ;  /* 0x0000000500057221 */ /* 0x020fe40000000000 */
[----:B------:R-:W-:Y:S01]  /*0420*/  @!P4 FMUL R10, R10, 16777216 ;  /* 0x4b8000000a0ac820 */ /* 0x000fe20000400000 */
[----:B0-----:R-:W-:Y:S01]  /*0430*/  FMUL R16, R16, R11 ;  /* 0x0000000b10107220 */ /* 0x001fe20000400000 */
[----:B------:R-:W-:Y:S01]  /*0440*/  FADD R13, R4, -R13 ;  /* 0x8000000d040d7221 */ /* 0x000fe20000000000 */
[----:B---3--:R-:W-:Y:S01]  /*0450*/  FADD R2, R5, -R2 ;  /* 0x8000000205027221 */ /* 0x008fe20000000000 */
[----:B-1----:R-:W-:-:S02]  /*0460*/  FMUL R11, R17, R10 ;  /* 0x0000000a110b7220 */ /* 0x002fc40000400000 */
[----:B------:R-:W-:Y:S02]  /*0470*/  FMUL R16, R13, R16 ;  /* 0x000000100d107220 */ /* 0x000fe40000400000 */
[----:B------:R-:W-:Y:S02]  /*0480*/  FMUL R11, R2, R11 ;  /* 0x0000000b020b7220 */ /* 0x000fe40000400000 */
[----:B------:R-:W-:Y:S02]  /*0490*/  FFMA R16, R16, R20, R19 ;  /* 0x0000001410107223 */ /* 0x000fe40000000013 */
[----:B------:R-:W-:Y:S01]  /*04a0*/  FFMA R11, R11, R21, R18 ;  /* 0x000000150b0b7223 */ /* 0x000fe20000000012 */
[----:B------:R0:W-:Y:S02]  /*04b0*/  @!P0 STG.E.64 desc[UR4][R6.64], R4 ;  /* 0x0000000406008986 */ /* 0x0001e4000c101b04 */
[----:B------:R-:W-:Y:S02]  /*04c0*/  FSETP.GEU.AND P1, PT, R16, RZ, PT ;  /* 0x000000ff1000720b */ /* 0x000fe40003f2e000 */
[----:B------:R-:W-:-:S02]  /*04d0*/  FSETP.GEU.AND P2, PT, R11, RZ, PT ;  /* 0x000000ff0b00720b */ /* 0x000fc40003f4e000 */
[----:B------:R-:W-:Y:S02]  /*04e0*/  FSEL R10, R16, RZ, P1 ;  /* 0x000000ff100a7208 */ /* 0x000fe40000800000 */
[----:B------:R-:W-:Y:S01]  /*04f0*/  FSEL R11, R11, RZ, P2 ;  /* 0x000000ff0b0b7208 */ /* 0x000fe20001000000 */
[----:B0-----:R-:W-:Y:S08]  /*0500*/  @P0 EXIT ;  /* 0x000000000000094d */ /* 0x001ff00003800000 */
[----:B------:R-:W-:Y:S01]  /*0510*/  STG.E.64 desc[UR4][R8.64], R10 ;  /* 0x0000000a08007986 */ /* 0x000fe2000c101b04 */
[----:B------:R-:W-:Y:S05]  /*0520*/  EXIT ;  /* 0x000000000000794d */ /* 0x000fea0003800000 */
.L_x_0:
[----:B------:R-:W-:-:S00]  /*0530*/  BRA `(.L_x_0) ;  /* 0xfffffffc00fc7947 */ /* 0x000fc0000383ffff */
[----:B------:R-:W-:-:S00]  /*0540*/  NOP ;  /* 0x0000000000007918 */ /* 0x000fc00000000000 */
        /* <DEDUP_REMOVED lines=11> */
.L_x_1:


//--------------------- .nv.global.init           --------------------------
	.section	.nv.global.init,"aw",@progbits
.nv.global.init:
	.type		_$_str,@object
	.size		_$_str,(_$_str_$_2 - _$_str)
_$_str:
        /*0000*/ 	.byte	0x5f, 0x5f, 0x43, 0x55, 0x44, 0x41, 0x5f, 0x46, 0x54, 0x5a, 0x00
	.type		_$_str_$_2,@object
	.size		_$_str_$_2,(.L_1 - _$_str_$_2)
_$_str_$_2:
        /*000b*/ 	.byte	0x5f, 0x5f, 0x43, 0x55, 0x44, 0x41, 0x5f, 0x50, 0x52, 0x45, 0x43, 0x5f, 0x53, 0x51, 0x52, 0x54
        /*001b*/ 	.byte	0x00
.L_1:


//--------------------- .nv.constant0.triton_poi_fused__native_batch_norm_legit_no_training_convolution_relu_0 --------------------------
	.section	.nv.constant0.triton_poi_fused__native_batch_norm_legit_no_training_convolution_relu_0,"a",@progbits
	.sectionflags	@""
	.align	4
.nv.constant0.triton_poi_fused__native_batch_norm_legit_no_training_convolution_relu_0:
	.zero		588
